	.headerflags	@"EF_CUDA_TEXMODE_UNIFIED EF_CUDA_64BIT_ADDRESS EF_CUDA_ACCELERATORS EF_CUDA_SM90 EF_CUDA_VIRTUAL_SM(EF_CUDA_SM90)"
	.elftype	@"ET_EXEC"


//--------------------- .nv.info                  --------------------------
	.section	.nv.info,"",@"SHT_CUDA_INFO"
	.align	4


	//----- nvinfo : EIATTR_REGCOUNT
	.align		4
        /*0000*/ 	.byte	0x04, 0x2f
        /*0002*/ 	.short	(.L_1 - .L_0)
	.align		4
.L_0:
        /*0004*/ 	.word	index@(triton_poi_fused_convolution_14)
        /*0008*/ 	.word	0x00000020


	//----- nvinfo : EIATTR_MIN_STACK_SIZE
	.align		4
.L_1:
        /*000c*/ 	.byte	0x04, 0x12
        /*000e*/ 	.short	(.L_3 - .L_2)
	.align		4
.L_2:
        /*0010*/ 	.word	index@(triton_poi_fused_convolution_14)
        /*0014*/ 	.word	0x00000000


	//----- nvinfo : EIATTR_FRAME_SIZE
	.align		4
.L_3:
        /*0018*/ 	.byte	0x04, 0x11
        /*001a*/ 	.short	(.L_5 - .L_4)
	.align		4
.L_4:
        /*001c*/ 	.word	index@(triton_poi_fused_convolution_14)
        /*0020*/ 	.word	0x00000000


	//----- nvinfo : EIATTR_MIN_STACK_SIZE
	.align		4
.L_5:
        /*0024*/ 	.byte	0x04, 0x12
        /*0026*/ 	.short	(.L_7 - .L_6)
	.align		4
.L_6:
        /*0028*/ 	.word	index@(triton_poi_fused_convolution_14)
        /*002c*/ 	.word	0x00000000
.L_7:


//--------------------- .nv.info.triton_poi_fused_convolution_14 --------------------------
	.section	.nv.info.triton_poi_fused_convolution_14,"",@"SHT_CUDA_INFO"
	.sectionflags	@""
	.align	4


	//----- nvinfo : EIATTR_CUDA_API_VERSION
	.align		4
        /*0000*/ 	.byte	0x04, 0x37
        /*0002*/ 	.short	(.L_9 - .L_8)
.L_8:
        /*0004*/ 	.word	0x0000007c


	//----- nvinfo : EIATTR_KPARAM_INFO
	.align		4
.L_9:
        /*0008*/ 	.byte	0x04, 0x17
        /*000a*/ 	.short	(.L_11 - .L_10)
.L_10:
        /*000c*/ 	.word	0x00000000
        /*0010*/ 	.short	0x0004
        /*0012*/ 	.short	0x001c
        /*0014*/ 	.byte	0x00, 0xf0, 0x11, 0x00


	//----- nvinfo : EIATTR_KPARAM_INFO
	.align		4
.L_11:
        /*0018*/ 	.byte	0x04, 0x17
        /*001a*/ 	.short	(.L_13 - .L_12)
.L_12:
        /*001c*/ 	.word	0x00000000
        /*0020*/ 	.short	0x0003
        /*0022*/ 	.short	0x0018
        /*0024*/ 	.byte	0x00, 0xf0, 0x11, 0x00


	//----- nvinfo : EIATTR_KPARAM_INFO
	.align		4
.L_13:
        /*0028*/ 	.byte	0x04, 0x17
        /*002a*/ 	.short	(.L_15 - .L_14)
.L_14:
        /*002c*/ 	.word	0x00000000
        /*0030*/ 	.short	0x0002
        /*0032*/ 	.short	0x0010
        /*0034*/ 	.byte	0x00, 0xf4, 0x21, 0x00


	//----- nvinfo : EIATTR_KPARAM_INFO
	.align		4
.L_15:
        /*0038*/ 	.byte	0x04, 0x17
        /*003a*/ 	.short	(.L_17 - .L_16)
.L_16:
        /*003c*/ 	.word	0x00000000
        /*0040*/ 	.short	0x0001
        /*0042*/ 	.short	0x0008
        /*0044*/ 	.byte	0x00, 0xf4, 0x21, 0x00


	//----- nvinfo : EIATTR_KPARAM_INFO
	.align		4
.L_17:
        /*0048*/ 	.byte	0x04, 0x17
        /*004a*/ 	.short	(.L_19 - .L_18)
.L_18:
        /*004c*/ 	.word	0x00000000
        /*0050*/ 	.short	0x0000
        /*0052*/ 	.short	0x0000
        /*0054*/ 	.byte	0x00, 0xf4, 0x21, 0x00


	//----- nvinfo : EIATTR_SPARSE_MMA_MASK
	.align		4
.L_19:
        /*0058*/ 	.byte	0x03, 0x50
        /*005a*/ 	.short	0x0000


	//----- nvinfo : EIATTR_MAXREG_COUNT
	.align		4
        /*005c*/ 	.byte	0x03, 0x1b
        /*005e*/ 	.short	0x00ff


	//----- nvinfo : EIATTR_EXIT_INSTR_OFFSETS
	.align		4
        /*0060*/ 	.byte	0x04, 0x1c
        /*0062*/ 	.short	(.L_21 - .L_20)


	//   ....[0]....
.L_20:
        /*0064*/ 	.word	0x00000ba0


	//   ....[1]....
        /*0068*/ 	.word	0x00000bc0


	//----- nvinfo : EIATTR_REQNTID
	.align		4
.L_21:
        /*006c*/ 	.byte	0x04, 0x10
        /*006e*/ 	.short	(.L_23 - .L_22)
.L_22:
        /*0070*/ 	.word	0x00000100
        /*0074*/ 	.word	0x00000001
        /*0078*/ 	.word	0x00000001


	//----- nvinfo : EIATTR_CBANK_PARAM_SIZE
	.align		4
.L_23:
        /*007c*/ 	.byte	0x03, 0x19
        /*007e*/ 	.short	0x0020


	//----- nvinfo : EIATTR_PARAM_CBANK
	.align		4
        /*0080*/ 	.byte	0x04, 0x0a
        /*0082*/ 	.short	(.L_25 - .L_24)
	.align		4
.L_24:
        /*0084*/ 	.word	index@(.nv.constant0.triton_poi_fused_convolution_14)
        /*0088*/ 	.short	0x0210
        /*008a*/ 	.short	0x0020


	//----- nvinfo : EIATTR_SW_WAR
	.align		4
.L_25:
        /*008c*/ 	.byte	0x04, 0x36
        /*008e*/ 	.short	(.L_27 - .L_26)
.L_26:
        /*0090*/ 	.word	0x00000008
.L_27:


//--------------------- .nv.callgraph             --------------------------
	.section	.nv.callgraph,"",@"SHT_CUDA_CALLGRAPH"
	.align	4
	.sectionentsize	8
	.align		4
        /*0000*/ 	.word	0x00000000
	.align		4
        /*0004*/ 	.word	0xffffffff
	.align		4
        /*0008*/ 	.word	0x00000000
	.align		4
        /*000c*/ 	.word	0xfffffffe
	.align		4
        /*0010*/ 	.word	0x00000000
	.align		4
        /*0014*/ 	.word	0xfffffffd
	.align		4
        /*0018*/ 	.word	0x00000000
	.align		4
        /*001c*/ 	.word	0xfffffffc


//--------------------- .text.triton_poi_fused_convolution_14 --------------------------
	.section	.text.triton_poi_fused_convolution_14,"ax",@progbits
	.sectionflags	@"SHF_BARRIERS=1"
	.align	128
        .global         triton_poi_fused_convolution_14
        .type           triton_poi_fused_convolution_14,@function
        .size           triton_poi_fused_convolution_14,(.L_x_1 - triton_poi_fused_convolution_14)
        .other          triton_poi_fused_convolution_14,@"STO_CUDA_ENTRY STV_DEFAULT"
triton_poi_fused_convolution_14:
.text.triton_poi_fused_convolution_14:
[----:B------:R-:W0:Y:S02]  /*0000*/  LDC R1, c[0x0][0x28] ;  /* 0x00000a00ff017b82 */ /* 0x000e240000000800 */
[----:B------:R-:W1:Y:S01]  /*0010*/  S2R R25, SR_TID.X ;  /* 0x0000000000197919 */ /* 0x000e620000002100 */
[----:B------:R-:W2:Y:S01]  /*0020*/  LDC.64 R22, c[0x0][0x210] ;  /* 0x00008400ff167b82 */ /* 0x000ea20000000a00 */
[----:B------:R-:W-:Y:S01]  /*0030*/  ULDC.64 UR6, c[0x0][0x208] ;  /* 0x0000820000067ab9 */ /* 0x000fe20000000a00 */
[----:B------:R-:W3:Y:S01]  /*0040*/  S2R R20, SR_CTAID.Y ;  /* 0x0000000000147919 */ /* 0x000ee20000002600 */
[----:B------:R-:W4:Y:S01]  /*0050*/  S2R R21, SR_CTAID.X ;  /* 0x0000000000157919 */ /* 0x000f220000002500 */
[----:B-1----:R-:W-:Y:S01]  /*0060*/  IMAD.SHL.U32 R0, R25, 0x4, RZ ;  /* 0x0000000419007824 */ /* 0x002fe200078e00ff */
[----:B------:R-:W-:-:S04]  /*0070*/  SHF.R.U32.HI R6, RZ, 0x6, R25 ;  /* 0x00000006ff067819 */ /* 0x000fc80000011619 */
[----:B------:R-:W-:Y:S01]  /*0080*/  LOP3.LUT R3, R0, 0xfc, RZ, 0xc0, !PT ;  /* 0x000000fc00037812 */ /* 0x000fe200078ec0ff */
[----:B----4-:R-:W-:-:S03]  /*0090*/  IMAD.SHL.U32 R21, R21, 0x10, RZ ;  /* 0x0000001015157824 */ /* 0x010fc600078e00ff */
[----:B---3--:R-:W-:-:S04]  /*00a0*/  PRMT R3, R3, 0x6540, R20 ;  /* 0x0000654003037816 */ /* 0x008fc80000000014 */
[C---:B------:R-:W-:Y:S01]  /*00b0*/  ISETP.GE.AND P0, PT, R3.reuse, 0x500, PT ;  /* 0x000005000300780c */ /* 0x040fe20003f06270 */
[----:B------:R-:W-:-:S05]  /*00c0*/  IMAD.HI R2, R3, 0x66666667, RZ ;  /* 0x6666666703027827 */ /* 0x000fca00078e02ff */
[----:B------:R-:W-:-:S04]  /*00d0*/  SHF.R.U32.HI R5, RZ, 0x1f, R2 ;  /* 0x0000001fff057819 */ /* 0x000fc80000011602 */
[----:B------:R-:W-:Y:S02]  /*00e0*/  LEA.HI.SX32 R4, R2, R5, 0x19 ;  /* 0x0000000502047211 */ /* 0x000fe400078fcaff */
[----:B------:R-:W-:Y:S01]  /*00f0*/  SGXT.U32 R2, R6, 0x2 ;  /* 0x000000020602781a */ /* 0x000fe20000000000 */
[----:B------:R-:W1:Y:S01]  /*0100*/  S2UR UR5, SR_CgaCtaId ;  /* 0x00000000000579c3 */ /* 0x000e620000008800 */
[----:B------:R-:W-:Y:S01]  /*0110*/  CS2R R6, SRZ ;  /* 0x0000000000067805 */ /* 0x000fe2000001ff00 */
[----:B------:R-:W-:Y:S01]  /*0120*/  IMAD R3, R4, -0x140, R3 ;  /* 0xfffffec004037824 */ /* 0x000fe200078e0203 */
[----:B------:R-:W-:-:S03]  /*0130*/  LOP3.LUT R13, R21, R2, RZ, 0xfc, !PT ;  /* 0x00000002150d7212 */ /* 0x000fc600078efcff */
[----:B------:R-:W-:Y:S01]  /*0140*/  IMAD R4, R4, 0x1400, R3 ;  /* 0x0000140004047824 */ /* 0x000fe200078e0203 */
[C---:B------:R-:W-:Y:S01]  /*0150*/  ISETP.LT.AND P1, PT, R13.reuse, 0x10, !P0 ;  /* 0x000000100d00780c */ /* 0x040fe20004721270 */
[----:B------:R-:W3:Y:S02]  /*0160*/  S2R R3, SR_TID.X ;  /* 0x0000000000037919 */ /* 0x000ee40000002100 */
[----:B------:R-:W-:Y:S01]  /*0170*/  IMAD R13, R13, 0x140, R4 ;  /* 0x000001400d0d7824 */ /* 0x000fe200078e0204 */
[----:B------:R-:W-:Y:S02]  /*0180*/  CS2R R4, SRZ ;  /* 0x0000000000047805 */ /* 0x000fe4000001ff00 */
[----:B------:R-:W-:Y:S01]  /*0190*/  LOP3.LUT R10, R21, 0x4, R2, 0xfe, !PT ;  /* 0x00000004150a7812 */ /* 0x000fe200078efe02 */
[----:B--2---:R-:W-:Y:S01]  /*01a0*/  IMAD.WIDE R8, R13, 0x4, R22 ;  /* 0x000000040d087825 */ /* 0x004fe200078e0216 */
[----:B------:R-:W-:Y:S02]  /*01b0*/  LOP3.LUT R11, R21, 0x8, R2, 0xfe, !PT ;  /* 0x00000008150b7812 */ /* 0x000fe400078efe02 */
[----:B------:R-:W-:-:S02]  /*01c0*/  LOP3.LUT R2, R21, 0xc, R2, 0xfe, !PT ;  /* 0x0000000c15027812 */ /* 0x000fc400078efe02 */
[----:B------:R-:W-:Y:S01]  /*01d0*/  ISETP.LT.AND P2, PT, R10, 0x10, !P0 ;  /* 0x000000100a00780c */ /* 0x000fe20004741270 */
[----:B------:R2:W4:Y:S01]  /*01e0*/  @P1 LDG.E.EL.128 R4, desc[UR6][R8.64] ;  /* 0x0000000608041981 */ /* 0x000522000c2e1d00 */
[----:B------:R-:W-:Y:S01]  /*01f0*/  ISETP.LT.AND P1, PT, R11, 0x10, !P0 ;  /* 0x000000100b00780c */ /* 0x000fe20004721270 */
[----:B------:R-:W-:Y:S01]  /*0200*/  UMOV UR4, 0x400 ;  /* 0x0000040000047882 */ /* 0x000fe20000000000 */
[----:B------:R-:W-:Y:S01]  /*0210*/  ISETP.LT.AND P0, PT, R2, 0x10, !P0 ;  /* 0x000000100200780c */ /* 0x000fe20004701270 */
[----:B-1----:R-:W-:Y:S01]  /*0220*/  UPRMT UR4, UR5, 0x654, UR4 ;  /* 0x0000065405047896 */ /* 0x002fe20008000004 */
[C---:B------:R-:W-:Y:S01]  /*0230*/  VIADD R17, R13.reuse, 0x500 ;  /* 0x000005000d117836 */ /* 0x040fe20000000000 */
[----:B------:R-:W-:Y:S01]  /*0240*/  CS2R R10, SRZ ;  /* 0x00000000000a7805 */ /* 0x000fe2000001ff00 */
[C---:B------:R-:W-:Y:S02]  /*0250*/  VIADD R27, R13.reuse, 0xa00 ;  /* 0x00000a000d1b7836 */ /* 0x040fe40000000000 */
[----:B------:R-:W-:Y:S01]  /*0260*/  VIADD R13, R13, 0xf00 ;  /* 0x00000f000d0d7836 */ /* 0x000fe20000000000 */
[----:B--2---:R-:W-:Y:S01]  /*0270*/  CS2R R8, SRZ ;  /* 0x0000000000087805 */ /* 0x004fe2000001ff00 */
[----:B------:R-:W-:-:S04]  /*0280*/  IMAD.WIDE R16, R17, 0x4, R22 ;  /* 0x0000000411107825 */ /* 0x000fc800078e0216 */
[--C-:B------:R-:W-:Y:S01]  /*0290*/  IMAD.WIDE R26, R27, 0x4, R22.reuse ;  /* 0x000000041b1a7825 */ /* 0x100fe200078e0216 */
[----:B------:R1:W2:Y:S03]  /*02a0*/  @P2 LDG.E.EL.128 R8, desc[UR6][R16.64] ;  /* 0x0000000610082981 */ /* 0x0002a6000c2e1d00 */
[----:B------:R-:W-:Y:S01]  /*02b0*/  IMAD.WIDE R22, R13, 0x4, R22 ;  /* 0x000000040d167825 */ /* 0x000fe200078e0216 */
[----:B---3--:R-:W-:-:S03]  /*02c0*/  SHF.R.U32.HI R15, RZ, 0x6, R3 ;  /* 0x00000006ff0f7819 */ /* 0x008fc60000011603 */
[----:B------:R-:W-:Y:S01]  /*02d0*/  IMAD.SHL.U32 R2, R3, 0x40, RZ ;  /* 0x0000004003027824 */ /* 0x000fe200078e00ff */
[----:B------:R-:W-:-:S04]  /*02e0*/  SGXT.U32 R15, R15, 0x2 ;  /* 0x000000020f0f781a */ /* 0x000fc80000000000 */
[----:B------:R-:W-:-:S04]  /*02f0*/  LOP3.LUT R2, R2, 0xfc0, RZ, 0xc0, !PT ;  /* 0x00000fc002027812 */ /* 0x000fc800078ec0ff */
[C---:B------:R-:W-:Y:S02]  /*0300*/  LOP3.LUT R24, R2.reuse, R15, RZ, 0xfc, !PT ;  /* 0x0000000f02187212 */ /* 0x040fe400078efcff */
[C---:B------:R-:W-:Y:S02]  /*0310*/  LEA.HI R29, R2.reuse, UR4, RZ, 0x1e ;  /* 0x00000004021d7c11 */ /* 0x040fe4000f8ff0ff */
[C---:B------:R-:W-:Y:S02]  /*0320*/  LOP3.LUT R12, R2.reuse, 0x10, RZ, 0xfc, !PT ;  /* 0x00000010020c7812 */ /* 0x040fe400078efcff */
[----:B------:R-:W-:Y:S01]  /*0330*/  LOP3.LUT R14, R2, 0x20, RZ, 0xfc, !PT ;  /* 0x00000020020e7812 */ /* 0x000fe200078efcff */
[----:B------:R-:W-:Y:S01]  /*0340*/  IMAD R29, R24, 0x4, R29 ;  /* 0x00000004181d7824 */ /* 0x000fe200078e021d */
[----:B------:R-:W-:Y:S02]  /*0350*/  LOP3.LUT R2, R2, 0x30, RZ, 0xfc, !PT ;  /* 0x0000003002027812 */ /* 0x000fe400078efcff */
[----:B------:R-:W-:-:S02]  /*0360*/  LEA.HI R15, R12, UR4, RZ, 0x1e ;  /* 0x000000040c0f7c11 */ /* 0x000fc4000f8ff0ff */
[----:B------:R-:W-:Y:S02]  /*0370*/  LEA.HI R19, R14, UR4, RZ, 0x1e ;  /* 0x000000040e137c11 */ /* 0x000fe4000f8ff0ff */
[----:B------:R-:W-:Y:S01]  /*0380*/  LEA.HI R12, R2, UR4, RZ, 0x1e ;  /* 0x00000004020c7c11 */ /* 0x000fe2000f8ff0ff */
[C---:B------:R-:W-:Y:S02]  /*0390*/  IMAD R2, R24.reuse, 0x4, R15 ;  /* 0x0000000418027824 */ /* 0x040fe400078e020f */
[C---:B------:R-:W-:Y:S01]  /*03a0*/  IMAD R28, R24.reuse, 0x4, R19 ;  /* 0x00000004181c7824 */ /* 0x040fe200078e0213 */
[----:B------:R-:W-:Y:S01]  /*03b0*/  CS2R R14, SRZ ;  /* 0x00000000000e7805 */ /* 0x000fe2000001ff00 */
[----:B------:R-:W-:Y:S01]  /*03c0*/  IMAD R24, R24, 0x4, R12 ;  /* 0x0000000418187824 */ /* 0x000fe200078e020c */
[----:B------:R-:W-:Y:S02]  /*03d0*/  CS2R R12, SRZ ;  /* 0x00000000000c7805 */ /* 0x000fe4000001ff00 */
[----:B-1----:R-:W-:-:S02]  /*03e0*/  CS2R R16, SRZ ;  /* 0x0000000000107805 */ /* 0x002fc4000001ff00 */
[----:B------:R-:W-:Y:S02]  /*03f0*/  CS2R R18, SRZ ;  /* 0x0000000000127805 */ /* 0x000fe4000001ff00 */
[----:B------:R-:W3:Y:S04]  /*0400*/  @P1 LDG.E.EL.128 R12, desc[UR6][R26.64] ;  /* 0x000000061a0c1981 */ /* 0x000ee8000c2e1d00 */
[----:B------:R1:W5:Y:S02]  /*0410*/  @P0 LDG.E.EL.128 R16, desc[UR6][R22.64] ;  /* 0x0000000616100981 */ /* 0x000364000c2e1d00 */
[----:B-1----:R-:W-:-:S05]  /*0420*/  PRMT R22, R25, 0x6540, R20 ;  /* 0x0000654019167816 */ /* 0x002fca0000000014 */
[----:B------:R-:W-:-:S05]  /*0430*/  IMAD.HI R23, R22, 0x66666667, RZ ;  /* 0x6666666716177827 */ /* 0x000fca00078e02ff */
[----:B------:R-:W-:Y:S02]  /*0440*/  SHF.R.U32.HI R26, RZ, 0x1f, R23 ;  /* 0x0000001fff1a7819 */ /* 0x000fe40000011617 */
[----:B------:R-:W-:Y:S01]  /*0450*/  ISETP.GE.AND P0, PT, R22, 0x500, PT ;  /* 0x000005001600780c */ /* 0x000fe20003f06270 */
[----:B----4-:R1:W-:Y:S04]  /*0460*/  STS [R29], R4 ;  /* 0x000000041d007388 */ /* 0x0103e80000000800 */
[----:B------:R-:W-:Y:S04]  /*0470*/  STS [R2+0x40], R5 ;  /* 0x0000400502007388 */ /* 0x000fe80000000800 */
[----:B------:R4:W-:Y:S04]  /*0480*/  STS [R28+0x80], R6 ;  /* 0x000080061c007388 */ /* 0x0009e80000000800 */
[----:B------:R1:W-:Y:S04]  /*0490*/  STS [R24+0xc0], R7 ;  /* 0x0000c00718007388 */ /* 0x0003e80000000800 */
[----:B--2---:R-:W-:Y:S04]  /*04a0*/  STS [R29+0x10], R8 ;  /* 0x000010081d007388 */ /* 0x004fe80000000800 */
[----:B------:R-:W-:Y:S04]  /*04b0*/  STS [R2+0x50], R9 ;  /* 0x0000500902007388 */ /* 0x000fe80000000800 */
[----:B------:R-:W-:Y:S01]  /*04c0*/  STS [R28+0x90], R10 ;  /* 0x0000900a1c007388 */ /* 0x000fe20000000800 */
[----:B-1----:R-:W-:-:S02]  /*04d0*/  LEA.HI.SX32 R4, R23, R26, 0x19 ;  /* 0x0000001a17047211 */ /* 0x002fc400078fcaff */
[----:B------:R-:W1:Y:S01]  /*04e0*/  LDC.64 R26, c[0x0][0x218] ;  /* 0x00008600ff1a7b82 */ /* 0x000e620000000a00 */
[----:B------:R-:W-:Y:S02]  /*04f0*/  STS [R24+0xd0], R11 ;  /* 0x0000d00b18007388 */ /* 0x000fe40000000800 */
[----:B------:R-:W-:Y:S02]  /*0500*/  IMAD R4, R4, -0x140, R22 ;  /* 0xfffffec004047824 */ /* 0x000fe400078e0216 */
[----:B----4-:R-:W-:Y:S01]  /*0510*/  IMAD.MOV.U32 R6, RZ, RZ, RZ ;  /* 0x000000ffff067224 */ /* 0x010fe200078e00ff */
[----:B---3--:R-:W-:Y:S04]  /*0520*/  STS [R29+0x20], R12 ;  /* 0x0000200c1d007388 */ /* 0x008fe80000000800 */
[----:B------:R-:W-:Y:S04]  /*0530*/  STS [R2+0x60], R13 ;  /* 0x0000600d02007388 */ /* 0x000fe80000000800 */
[----:B------:R-:W-:Y:S04]  /*0540*/  STS [R28+0xa0], R14 ;  /* 0x0000a00e1c007388 */ /* 0x000fe80000000800 */
[----:B------:R-:W-:Y:S04]  /*0550*/  STS [R24+0xe0], R15 ;  /* 0x0000e00f18007388 */ /* 0x000fe80000000800 */
[----:B-----5:R-:W-:Y:S04]  /*0560*/  STS [R29+0x30], R16 ;  /* 0x000030101d007388 */ /* 0x020fe80000000800 */
[----:B------:R2:W-:Y:S04]  /*0570*/  STS [R2+0x70], R17 ;  /* 0x0000701102007388 */ /* 0x0005e80000000800 */
[----:B------:R-:W-:Y:S04]  /*0580*/  STS [R28+0xb0], R18 ;  /* 0x0000b0121c007388 */ /* 0x000fe80000000800 */
[----:B------:R3:W-:Y:S01]  /*0590*/  STS [R24+0xf0], R19 ;  /* 0x0000f01318007388 */ /* 0x0007e20000000800 */
[----:B-1----:R-:W-:Y:S01]  /*05a0*/  IMAD.WIDE R26, R4, 0x4, R26 ;  /* 0x00000004041a7825 */ /* 0x002fe200078e021a */
[----:B------:R-:W-:Y:S06]  /*05b0*/  BAR.SYNC.DEFER_BLOCKING 0x0 ;  /* 0x0000000000007b1d */ /* 0x000fec0000010000 */
[----:B------:R1:W4:Y:S01]  /*05c0*/  @!P0 LDG.E.EL R6, desc[UR6][R26.64] ;  /* 0x000000061a068981 */ /* 0x000322000c2e1900 */
[----:B------:R-:W-:-:S05]  /*05d0*/  IMAD.SHL.U32 R4, R3, 0x4, RZ ;  /* 0x0000000403047824 */ /* 0x000fca00078e00ff */
[----:B------:R-:W-:-:S04]  /*05e0*/  LOP3.LUT R4, R4, 0x3fc, RZ, 0xc0, !PT ;  /* 0x000003fc04047812 */ /* 0x000fc800078ec0ff */
[C---:B------:R-:W-:Y:S02]  /*05f0*/  LOP3.LUT R5, R4.reuse, 0x400, RZ, 0xfc, !PT ;  /* 0x0000040004057812 */ /* 0x040fe400078efcff */
[C---:B------:R-:W-:Y:S02]  /*0600*/  LOP3.LUT R7, R4.reuse, 0x800, RZ, 0xfc, !PT ;  /* 0x0000080004077812 */ /* 0x040fe400078efcff */
[----:B--2---:R-:W-:Y:S02]  /*0610*/  LOP3.LUT R2, R4, 0xc00, RZ, 0xfc, !PT ;  /* 0x00000c0004027812 */ /* 0x004fe400078efcff */
[----:B------:R-:W-:Y:S02]  /*0620*/  SHF.R.U32.HI R5, RZ, 0x2, R5 ;  /* 0x00000002ff057819 */ /* 0x000fe40000011605 */
[----:B------:R-:W-:Y:S02]  /*0630*/  SHF.R.U32.HI R7, RZ, 0x2, R7 ;  /* 0x00000002ff077819 */ /* 0x000fe40000011607 */
[----:B------:R-:W-:-:S02]  /*0640*/  SHF.R.U32.HI R2, RZ, 0x2, R2 ;  /* 0x00000002ff027819 */ /* 0x000fc40000011602 */
[----:B------:R-:W-:Y:S02]  /*0650*/  LOP3.LUT R3, R3, 0xfc, RZ, 0xc0, !PT ;  /* 0x000000fc03037812 */ /* 0x000fe400078ec0ff */
[----:B------:R-:W-:Y:S02]  /*0660*/  LOP3.LUT R5, R5, 0x1fc, RZ, 0xc0, !PT ;  /* 0x000001fc05057812 */ /* 0x000fe400078ec0ff */
[----:B------:R-:W-:Y:S02]  /*0670*/  LOP3.LUT R7, R7, 0x2fc, RZ, 0xc0, !PT ;  /* 0x000002fc07077812 */ /* 0x000fe400078ec0ff */
[----:B------:R-:W-:Y:S01]  /*0680*/  LOP3.LUT R2, R2, 0x3fc, RZ, 0xc0, !PT ;  /* 0x000003fc02027812 */ /* 0x000fe200078ec0ff */
[----:B------:R-:W-:Y:S02]  /*0690*/  VIADD R3, R3, UR4 ;  /* 0x0000000403037c36 */ /* 0x000fe40008000000 */
[----:B------:R-:W-:Y:S02]  /*06a0*/  VIADD R5, R5, UR4 ;  /* 0x0000000405057c36 */ /* 0x000fe40008000000 */
[----:B------:R-:W-:-:S02]  /*06b0*/  VIADD R7, R7, UR4 ;  /* 0x0000000407077c36 */ /* 0x000fc40008000000 */
[----:B------:R-:W-:Y:S02]  /*06c0*/  VIADD R9, R2, UR4 ;  /* 0x0000000402097c36 */ /* 0x000fe40008000000 */
[C---:B------:R-:W-:Y:S02]  /*06d0*/  IMAD R2, R4.reuse, 0x4, R3 ;  /* 0x0000000404027824 */ /* 0x040fe400078e0203 */
[C---:B------:R-:W-:Y:S02]  /*06e0*/  IMAD R16, R4.reuse, 0x4, R5 ;  /* 0x0000000404107824 */ /* 0x040fe400078e0205 */
[C---:B---3--:R-:W-:Y:S01]  /*06f0*/  IMAD R24, R4.reuse, 0x4, R7 ;  /* 0x0000000404187824 */ /* 0x048fe200078e0207 */
[----:B------:R-:W-:Y:S01]  /*0700*/  LDS R8, [R2] ;  /* 0x0000000002087984 */ /* 0x000fe20000000800 */
[----:B-1----:R-:W-:-:S03]  /*0710*/  IMAD R26, R4, 0x4, R9 ;  /* 0x00000004041a7824 */ /* 0x002fc600078e0209 */
[----:B------:R-:W-:Y:S04]  /*0720*/  LDS R9, [R2+0x4] ;  /* 0x0000040002097984 */ /* 0x000fe80000000800 */
[----:B------:R-:W-:Y:S04]  /*0730*/  LDS R3, [R2+0x8] ;  /* 0x0000080002037984 */ /* 0x000fe80000000800 */
[----:B------:R-:W-:Y:S04]  /*0740*/  LDS R11, [R2+0xc] ;  /* 0x00000c00020b7984 */ /* 0x000fe80000000800 */
[----:B------:R-:W-:Y:S04]  /*0750*/  LDS R4, [R16+0x1000] ;  /* 0x0010000010047984 */ /* 0x000fe80000000800 */
[----:B------:R-:W-:Y:S04]  /*0760*/  LDS R5, [R16+0x1004] ;  /* 0x0010040010057984 */ /* 0x000fe80000000800 */
[----:B------:R-:W-:Y:S04]  /*0770*/  LDS R17, [R16+0x1008] ;  /* 0x0010080010117984 */ /* 0x000fe80000000800 */
[----:B------:R1:W-:Y:S04]  /*0780*/  LDS R7, [R16+0x100c] ;  /* 0x00100c0010077984 */ /* 0x0003e80000000800 */
[----:B------:R-:W-:Y:S04]  /*0790*/  LDS R12, [R24+0x2000] ;  /* 0x00200000180c7984 */ /* 0x000fe80000000800 */
[----:B------:R-:W-:Y:S04]  /*07a0*/  LDS R13, [R24+0x2004] ;  /* 0x00200400180d7984 */ /* 0x000fe80000000800 */
[----:B------:R-:W-:Y:S04]  /*07b0*/  LDS R14, [R24+0x2008] ;  /* 0x00200800180e7984 */ /* 0x000fe80000000800 */
[----:B------:R2:W-:Y:S04]  /*07c0*/  LDS R15, [R24+0x200c] ;  /* 0x00200c00180f7984 */ /* 0x0005e80000000800 */
[----:B------:R-:W-:Y:S04]  /*07d0*/  LDS R18, [R26+0x3000] ;  /* 0x003000001a127984 */ /* 0x000fe80000000800 */
[----:B------:R-:W-:Y:S04]  /*07e0*/  LDS R19, [R26+0x3004] ;  /* 0x003004001a137984 */ /* 0x000fe80000000800 */
[----:B------:R-:W-:Y:S04]  /*07f0*/  LDS R22, [R26+0x3008] ;  /* 0x003008001a167984 */ /* 0x000fe80000000800 */
[----:B------:R3:W-:Y:S01]  /*0800*/  LDS R23, [R26+0x300c] ;  /* 0x00300c001a177984 */ /* 0x0007e20000000800 */
[----:B------:R-:W-:-:S02]  /*0810*/  SHF.R.U32.HI R10, RZ, 0x2, R25 ;  /* 0x00000002ff0a7819 */ /* 0x000fc40000011619 */
[----:B------:R-:W-:-:S04]  /*0820*/  LOP3.LUT R25, R25, 0xff, RZ, 0xc0, !PT ;  /* 0x000000ff19197812 */ /* 0x000fc800078ec0ff */
[----:B------:R-:W-:Y:S01]  /*0830*/  LEA R27, R25, UR4, 0x3 ;  /* 0x00000004191b7c11 */ /* 0x000fe2000f8e18ff */
[----:B------:R-:W-:Y:S01]  /*0840*/  BAR.SYNC.DEFER_BLOCKING 0x0 ;  /* 0x0000000000007b1d */ /* 0x000fe20000010000 */
[----:B------:R-:W-:-:S04]  /*0850*/  SGXT.U32 R10, R10, 0x6 ;  /* 0x000000060a0a781a */ /* 0x000fc80000000000 */
[C---:B------:R-:W-:Y:S02]  /*0860*/  LEA R28, R10.reuse, UR4, 0x3 ;  /* 0x000000040a1c7c11 */ /* 0x040fe4000f8e18ff */
[----:B-1----:R-:W-:-:S04]  /*0870*/  LOP3.LUT R16, R10, 0x40, RZ, 0xfc, !PT ;  /* 0x000000400a107812 */ /* 0x002fc800078efcff */
[----:B------:R-:W-:Y:S02]  /*0880*/  LEA R16, R16, UR4, 0x3 ;  /* 0x0000000410107c11 */ /* 0x000fe4000f8e18ff */
[----:B------:R-:W-:Y:S01]  /*0890*/  LOP3.LUT R25, R10, 0x80, RZ, 0xfc, !PT ;  /* 0x000000800a197812 */ /* 0x000fe200078efcff */
[----:B--2---:R-:W-:-:S03]  /*08a0*/  IMAD.SHL.U32 R24, R20, 0x100, RZ ;  /* 0x0000010014187824 */ /* 0x004fc600078e00ff */
[----:B---3--:R-:W-:Y:S02]  /*08b0*/  LEA R26, R25, UR4, 0x3 ;  /* 0x00000004191a7c11 */ /* 0x008fe4000f8e18ff */
[----:B------:R-:W-:Y:S02]  /*08c0*/  LOP3.LUT R0, R21, 0xc, R0, 0xf8, !PT ;  /* 0x0000000c15007812 */ /* 0x000fe400078ef800 */
[----:B------:R-:W-:Y:S02]  /*08d0*/  LOP3.LUT R25, R24, 0x40, R10, 0xfe, !PT ;  /* 0x0000004018197812 */ /* 0x000fe400078efe0a */
[----:B------:R-:W-:Y:S02]  /*08e0*/  LOP3.LUT R21, R24, 0xc0, R10, 0xfe, !PT ;  /* 0x000000c018157812 */ /* 0x000fe400078efe0a */
[----:B------:R-:W-:Y:S02]  /*08f0*/  PRMT R29, R10, 0x6540, R20 ;  /* 0x000065400a1d7816 */ /* 0x000fe40000000014 */
[----:B------:R-:W-:-:S04]  /*0900*/  ISETP.GE.AND P0, PT, R0, 0x10, PT ;  /* 0x000000100000780c */ /* 0x000fc80003f06270 */
[C---:B------:R-:W-:Y:S01]  /*0910*/  ISETP.LT.AND P1, PT, R29.reuse, 0x500, !P0 ;  /* 0x000005001d00780c */ /* 0x040fe20004721270 */
[--C-:B------:R-:W-:Y:S01]  /*0920*/  IMAD R29, R29, 0x10, R0.reuse ;  /* 0x000000101d1d7824 */ /* 0x100fe200078e0200 */
[C---:B------:R-:W-:Y:S01]  /*0930*/  ISETP.LT.AND P2, PT, R25.reuse, 0x500, !P0 ;  /* 0x000005001900780c */ /* 0x040fe20004741270 */
[----:B------:R-:W-:Y:S01]  /*0940*/  IMAD R25, R25, 0x10, R0 ;  /* 0x0000001019197824 */ /* 0x000fe200078e0200 */
[----:B----4-:R1:W-:Y:S01]  /*0950*/  STS [R27], R6 ;  /* 0x000000061b007388 */ /* 0x0103e20000000800 */
[----:B------:R-:W-:Y:S06]  /*0960*/  BAR.SYNC.DEFER_BLOCKING 0x0 ;  /* 0x0000000000007b1d */ /* 0x000fec0000010000 */
[----:B------:R-:W2:Y:S04]  /*0970*/  LDS R2, [R28] ;  /* 0x000000001c027984 */ /* 0x000ea80000000800 */
[----:B------:R-:W3:Y:S01]  /*0980*/  LDS R16, [R16] ;  /* 0x0000000010107984 */ /* 0x000ee20000000800 */
[----:B-1----:R-:W-:-:S02]  /*0990*/  LOP3.LUT R27, R24, 0x80, R10, 0xfe, !PT ;  /* 0x00000080181b7812 */ /* 0x002fc400078efe0a */
[----:B------:R-:W-:Y:S01]  /*09a0*/  LOP3.LUT R6, R10, 0xc0, RZ, 0xfc, !PT ;  /* 0x000000c00a067812 */ /* 0x000fe200078efcff */
[----:B------:R-:W1:Y:S03]  /*09b0*/  LDS R24, [R26] ;  /* 0x000000001a187984 */ /* 0x000e660000000800 */
[----:B------:R-:W-:-:S06]  /*09c0*/  LEA R20, R6, UR4, 0x3 ;  /* 0x0000000406147c11 */ /* 0x000fcc000f8e18ff */
[----:B------:R-:W4:Y:S01]  /*09d0*/  LDS R20, [R20] ;  /* 0x0000000014147984 */ /* 0x000f220000000800 */
[--C-:B--2---:R-:W-:Y:S01]  /*09e0*/  FADD R8, R8, R2.reuse ;  /* 0x0000000208087221 */ /* 0x104fe20000000000 */
[--C-:B------:R-:W-:Y:S01]  /*09f0*/  FADD R9, R9, R2.reuse ;  /* 0x0000000209097221 */ /* 0x100fe20000000000 */
[--C-:B------:R-:W-:Y:S01]  /*0a00*/  FADD R10, R3, R2.reuse ;  /* 0x00000002030a7221 */ /* 0x100fe20000000000 */
[----:B------:R-:W-:Y:S02]  /*0a10*/  FADD R11, R11, R2 ;  /* 0x000000020b0b7221 */ /* 0x000fe40000000000 */
[----:B------:R-:W2:Y:S01]  /*0a20*/  LDC.64 R2, c[0x0][0x220] ;  /* 0x00008800ff027b82 */ /* 0x000ea20000000a00 */
[--C-:B---3--:R-:W-:Y:S01]  /*0a30*/  FADD R4, R4, R16.reuse ;  /* 0x0000001004047221 */ /* 0x108fe20000000000 */
[--C-:B------:R-:W-:Y:S01]  /*0a40*/  FADD R5, R5, R16.reuse ;  /* 0x0000001005057221 */ /* 0x100fe20000000000 */
[--C-:B------:R-:W-:Y:S01]  /*0a50*/  FADD R6, R17, R16.reuse ;  /* 0x0000001011067221 */ /* 0x100fe20000000000 */
[----:B------:R-:W-:Y:S01]  /*0a60*/  FADD R7, R7, R16 ;  /* 0x0000001007077221 */ /* 0x000fe20000000000 */
[--C-:B-1----:R-:W-:Y:S01]  /*0a70*/  FADD R12, R12, R24.reuse ;  /* 0x000000180c0c7221 */ /* 0x102fe20000000000 */
[--C-:B------:R-:W-:Y:S01]  /*0a80*/  FADD R13, R13, R24.reuse ;  /* 0x000000180d0d7221 */ /* 0x100fe20000000000 */
[--C-:B------:R-:W-:Y:S01]  /*0a90*/  FADD R14, R14, R24.reuse ;  /* 0x000000180e0e7221 */ /* 0x100fe20000000000 */
[----:B------:R-:W-:Y:S01]  /*0aa0*/  FADD R15, R15, R24 ;  /* 0x000000180f0f7221 */ /* 0x000fe20000000000 */
[----:B--2---:R-:W-:-:S05]  /*0ab0*/  IMAD.WIDE R16, R29, 0x4, R2 ;  /* 0x000000041d107825 */ /* 0x004fca00078e0202 */
[----:B------:R1:W-:Y:S01]  /*0ac0*/  @P1 STG.E.128 desc[UR6][R16.64], R8 ;  /* 0x0000000810001986 */ /* 0x0003e2000c101d06 */
[----:B------:R-:W-:Y:S02]  /*0ad0*/  ISETP.LT.AND P1, PT, R27, 0x500, !P0 ;  /* 0x000005001b00780c */ /* 0x000fe40004721270 */
[----:B------:R-:W-:Y:S01]  /*0ae0*/  ISETP.LT.AND P0, PT, R21, 0x500, !P0 ;  /* 0x000005001500780c */ /* 0x000fe20004701270 */
[----:B------:R-:W-:Y:S02]  /*0af0*/  IMAD R27, R27, 0x10, R0 ;  /* 0x000000101b1b7824 */ /* 0x000fe400078e0200 */
[----:B------:R-:W-:-:S04]  /*0b00*/  IMAD.WIDE R24, R25, 0x4, R2 ;  /* 0x0000000419187825 */ /* 0x000fc800078e0202 */
[----:B------:R-:W-:Y:S01]  /*0b10*/  IMAD R29, R21, 0x10, R0 ;  /* 0x00000010151d7824 */ /* 0x000fe200078e0200 */
[----:B------:R2:W-:Y:S01]  /*0b20*/  @P2 STG.E.128 desc[UR6][R24.64], R4 ;  /* 0x0000000418002986 */ /* 0x0005e2000c101d06 */
[----:B-1----:R-:W-:-:S04]  /*0b30*/  IMAD.WIDE R8, R27, 0x4, R2 ;  /* 0x000000041b087825 */ /* 0x002fc800078e0202 */
[--C-:B----4-:R-:W-:Y:S01]  /*0b40*/  FADD R16, R18, R20.reuse ;  /* 0x0000001412107221 */ /* 0x110fe20000000000 */
[----:B------:R-:W-:Y:S01]  /*0b50*/  FADD R17, R19, R20 ;  /* 0x0000001413117221 */ /* 0x000fe20000000000 */
[----:B------:R2:W-:Y:S01]  /*0b60*/  @P1 STG.E.128 desc[UR6][R8.64], R12 ;  /* 0x0000000c08001986 */ /* 0x0005e2000c101d06 */
[----:B------:R-:W-:-:S04]  /*0b70*/  IMAD.WIDE R2, R29, 0x4, R2 ;  /* 0x000000041d027825 */ /* 0x000fc800078e0202 */
[--C-:B------:R-:W-:Y:S01]  /*0b80*/  FADD R18, R22, R20.reuse ;  /* 0x0000001416127221 */ /* 0x100fe20000000000 */
[----:B------:R-:W-:Y:S01]  /*0b90*/  FADD R19, R23, R20 ;  /* 0x0000001417137221 */ /* 0x000fe20000000000 */
[----:B------:R-:W-:Y:S06]  /*0ba0*/  @!P0 EXIT ;  /* 0x000000000000894d */ /* 0x000fec0003800000 */
[----:B------:R-:W-:Y:S01]  /*0bb0*/  STG.E.128 desc[UR6][R2.64], R16 ;  /* 0x0000001002007986 */ /* 0x000fe2000c101d06 */
[----:B------:R-:W-:Y:S05]  /*0bc0*/  EXIT ;  /* 0x000000000000794d */ /* 0x000fea0003800000 */
.L_x_0:
[----:B------:R-:W-:-:S00]  /*0bd0*/  BRA `(.L_x_0) ;  /* 0xfffffffc00fc7947 */ /* 0x000fc0000383ffff */
[----:B------:R-:W-:-:S00]  /*0be0*/  NOP ;  /* 0x0000000000007918 */ /* 0x000fc00000000000 */
        /* <DEDUP_REMOVED lines=9> */
.L_x_1:


//--------------------- .nv.shared.triton_poi_fused_convolution_14 --------------------------
	.section	.nv.shared.triton_poi_fused_convolution_14,"aw",@nobits
	.sectionflags	@""
	.align	16
	.zero		1024


//--------------------- .nv.constant0.triton_poi_fused_convolution_14 --------------------------
	.section	.nv.constant0.triton_poi_fused_convolution_14,"a",@progbits
	.sectionflags	@""
	.align	4
.nv.constant0.triton_poi_fused_convolution_14:
	.zero		560
